	.headerflags	@"EF_CUDA_TEXMODE_UNIFIED EF_CUDA_64BIT_ADDRESS EF_CUDA_ACCELERATORS EF_CUDA_SM90 EF_CUDA_VIRTUAL_SM(EF_CUDA_SM90)"
	.elftype	@"ET_EXEC"


//--------------------- .nv.info                  --------------------------
	.section	.nv.info,"",@"SHT_CUDA_INFO"
	.align	4


	//----- nvinfo : EIATTR_REGCOUNT
	.align		4
        /*0000*/ 	.byte	0x04, 0x2f
        /*0002*/ 	.short	(.L_3 - .L_2)
	.align		4
.L_2:
        /*0004*/ 	.word	index@(triton_poi_fused_cat_2)
        /*0008*/ 	.word	0x0000001a


	//----- nvinfo : EIATTR_MIN_STACK_SIZE
	.align		4
.L_3:
        /*000c*/ 	.byte	0x04, 0x12
        /*000e*/ 	.short	(.L_5 - .L_4)
	.align		4
.L_4:
        /*0010*/ 	.word	index@(triton_poi_fused_cat_2)
        /*0014*/ 	.word	0x00000000


	//----- nvinfo : EIATTR_FRAME_SIZE
	.align		4
.L_5:
        /*0018*/ 	.byte	0x04, 0x11
        /*001a*/ 	.short	(.L_7 - .L_6)
	.align		4
.L_6:
        /*001c*/ 	.word	index@(triton_poi_fused_cat_2)
        /*0020*/ 	.word	0x00000000


	//----- nvinfo : EIATTR_MIN_STACK_SIZE
	.align		4
.L_7:
        /*0024*/ 	.byte	0x04, 0x12
        /*0026*/ 	.short	(.L_9 - .L_8)
	.align		4
.L_8:
        /*0028*/ 	.word	index@(triton_poi_fused_cat_2)
        /*002c*/ 	.word	0x00000000
.L_9:


//--------------------- .nv.info.triton_poi_fused_cat_2 --------------------------
	.section	.nv.info.triton_poi_fused_cat_2,"",@"SHT_CUDA_INFO"
	.sectionflags	@""
	.align	4


	//----- nvinfo : EIATTR_CUDA_API_VERSION
	.align		4
        /*0000*/ 	.byte	0x04, 0x37
        /*0002*/ 	.short	(.L_11 - .L_10)
.L_10:
        /*0004*/ 	.word	0x0000007c


	//----- nvinfo : EIATTR_KPARAM_INFO
	.align		4
.L_11:
        /*0008*/ 	.byte	0x04, 0x17
        /*000a*/ 	.short	(.L_13 - .L_12)
.L_12:
        /*000c*/ 	.word	0x00000000
        /*0010*/ 	.short	0x0007
        /*0012*/ 	.short	0x0038
        /*0014*/ 	.byte	0x00, 0xf0, 0x11, 0x00


	//----- nvinfo : EIATTR_KPARAM_INFO
	.align		4
.L_13:
        /*0018*/ 	.byte	0x04, 0x17
        /*001a*/ 	.short	(.L_15 - .L_14)
.L_14:
        /*001c*/ 	.word	0x00000000
        /*0020*/ 	.short	0x0006
        /*0022*/ 	.short	0x0030
        /*0024*/ 	.byte	0x00, 0xf4, 0x21, 0x00


	//----- nvinfo : EIATTR_KPARAM_INFO
	.align		4
.L_15:
        /*0028*/ 	.byte	0x04, 0x17
        /*002a*/ 	.short	(.L_17 - .L_16)
.L_16:
        /*002c*/ 	.word	0x00000000
        /*0030*/ 	.short	0x0005
        /*0032*/ 	.short	0x0028
        /*0034*/ 	.byte	0x00, 0xf4, 0x21, 0x00


	//----- nvinfo : EIATTR_KPARAM_INFO
	.align		4
.L_17:
        /*0038*/ 	.byte	0x04, 0x17
        /*003a*/ 	.short	(.L_19 - .L_18)
.L_18:
        /*003c*/ 	.word	0x00000000
        /*0040*/ 	.short	0x0004
        /*0042*/ 	.short	0x0020
        /*0044*/ 	.byte	0x00, 0xf4, 0x21, 0x00


	//----- nvinfo : EIATTR_KPARAM_INFO
	.align		4
.L_19:
        /*0048*/ 	.byte	0x04, 0x17
        /*004a*/ 	.short	(.L_21 - .L_20)
.L_20:
        /*004c*/ 	.word	0x00000000
        /*0050*/ 	.short	0x0003
        /*0052*/ 	.short	0x0018
        /*0054*/ 	.byte	0x00, 0xf4, 0x21, 0x00


	//----- nvinfo : EIATTR_KPARAM_INFO
	.align		4
.L_21:
        /*0058*/ 	.byte	0x04, 0x17
        /*005a*/ 	.short	(.L_23 - .L_22)
.L_22:
        /*005c*/ 	.word	0x00000000
        /*0060*/ 	.short	0x0002
        /*0062*/ 	.short	0x0010
        /*0064*/ 	.byte	0x00, 0xf4, 0x21, 0x00


	//----- nvinfo : EIATTR_KPARAM_INFO
	.align		4
.L_23:
        /*0068*/ 	.byte	0x04, 0x17
        /*006a*/ 	.short	(.L_25 - .L_24)
.L_24:
        /*006c*/ 	.word	0x00000000
        /*0070*/ 	.short	0x0001
        /*0072*/ 	.short	0x0008
        /*0074*/ 	.byte	0x00, 0xf4, 0x21, 0x00


	//----- nvinfo : EIATTR_KPARAM_INFO
	.align		4
.L_25:
        /*0078*/ 	.byte	0x04, 0x17
        /*007a*/ 	.short	(.L_27 - .L_26)
.L_26:
        /*007c*/ 	.word	0x00000000
        /*0080*/ 	.short	0x0000
        /*0082*/ 	.short	0x0000
        /*0084*/ 	.byte	0x00, 0xf4, 0x21, 0x00


	//----- nvinfo : EIATTR_SPARSE_MMA_MASK
	.align		4
.L_27:
        /*0088*/ 	.byte	0x03, 0x50
        /*008a*/ 	.short	0x0000


	//----- nvinfo : EIATTR_MAXREG_COUNT
	.align		4
        /*008c*/ 	.byte	0x03, 0x1b
        /*008e*/ 	.short	0x00ff


	//----- nvinfo : EIATTR_EXIT_INSTR_OFFSETS
	.align		4
        /*0090*/ 	.byte	0x04, 0x1c
        /*0092*/ 	.short	(.L_29 - .L_28)


	//   ....[0]....
.L_28:
        /*0094*/ 	.word	0x000006b0


	//   ....[1]....
        /*0098*/ 	.word	0x000006d0


	//----- nvinfo : EIATTR_REQNTID
	.align		4
.L_29:
        /*009c*/ 	.byte	0x04, 0x10
        /*009e*/ 	.short	(.L_31 - .L_30)
.L_30:
        /*00a0*/ 	.word	0x00000080
        /*00a4*/ 	.word	0x00000001
        /*00a8*/ 	.word	0x00000001


	//----- nvinfo : EIATTR_CBANK_PARAM_SIZE
	.align		4
.L_31:
        /*00ac*/ 	.byte	0x03, 0x19
        /*00ae*/ 	.short	0x003c


	//----- nvinfo : EIATTR_PARAM_CBANK
	.align		4
        /*00b0*/ 	.byte	0x04, 0x0a
        /*00b2*/ 	.short	(.L_33 - .L_32)
	.align		4
.L_32:
        /*00b4*/ 	.word	index@(.nv.constant0.triton_poi_fused_cat_2)
        /*00b8*/ 	.short	0x0210
        /*00ba*/ 	.short	0x003c


	//----- nvinfo : EIATTR_SW_WAR
	.align		4
.L_33:
        /*00bc*/ 	.byte	0x04, 0x36
        /*00be*/ 	.short	(.L_35 - .L_34)
.L_34:
        /*00c0*/ 	.word	0x00000008
.L_35:


//--------------------- .nv.callgraph             --------------------------
	.section	.nv.callgraph,"",@"SHT_CUDA_CALLGRAPH"
	.align	4
	.sectionentsize	8
	.align		4
        /*0000*/ 	.word	0x00000000
	.align		4
        /*0004*/ 	.word	0xffffffff
	.align		4
        /*0008*/ 	.word	0x00000000
	.align		4
        /*000c*/ 	.word	0xfffffffe
	.align		4
        /*0010*/ 	.word	0x00000000
	.align		4
        /*0014*/ 	.word	0xfffffffd
	.align		4
        /*0018*/ 	.word	0x00000000
	.align		4
        /*001c*/ 	.word	0xfffffffc


//--------------------- .nv.constant4             --------------------------
	.section	.nv.constant4,"a",@progbits
	.align	8
	.align		8
.nv.constant4:
        /*0000*/ 	.dword	_$_str
	.align		8
        /*0008*/ 	.dword	_$_str_$_2


//--------------------- .text.triton_poi_fused_cat_2 --------------------------
	.section	.text.triton_poi_fused_cat_2,"ax",@progbits
	.align	128
        .global         triton_poi_fused_cat_2
        .type           triton_poi_fused_cat_2,@function
        .size           triton_poi_fused_cat_2,(.L_x_1 - triton_poi_fused_cat_2)
        .other          triton_poi_fused_cat_2,@"STO_CUDA_ENTRY STV_DEFAULT"
triton_poi_fused_cat_2:
.text.triton_poi_fused_cat_2:
[----:B------:R-:W0:Y:S01]  /*0000*/  LDC R1, c[0x0][0x28] ;  /* 0x00000a00ff017b82 */ /* 0x000e220000000800 */
[----:B------:R-:W1:Y:S07]  /*0010*/  S2R R0, SR_TID.X ;  /* 0x0000000000007919 */ /* 0x000e6e0000002100 */
[----:B------:R-:W2:Y:S01]  /*0020*/  LDC.64 R4, c[0x0][0x220] ;  /* 0x00008800ff047b82 */ /* 0x000ea20000000a00 */
[----:B------:R-:W-:Y:S01]  /*0030*/  CS2R R10, SRZ ;  /* 0x00000000000a7805 */ /* 0x000fe2000001ff00 */
[----:B------:R-:W-:Y:S01]  /*0040*/  ULDC.64 UR4, c[0x0][0x208] ;  /* 0x0000820000047ab9 */ /* 0x000fe20000000a00 */
[----:B------:R-:W3:Y:S05]  /*0050*/  S2R R3, SR_CTAID.X ;  /* 0x0000000000037919 */ /* 0x000eea0000002500 */
[----:B------:R-:W4:Y:S08]  /*0060*/  LDC.64 R18, c[0x0][0x210] ;  /* 0x00008400ff127b82 */ /* 0x000f300000000a00 */
[----:B------:R-:W5:Y:S08]  /*0070*/  LDC.64 R8, c[0x0][0x218] ;  /* 0x00008600ff087b82 */ /* 0x000f700000000a00 */
[----:B------:R-:W2:Y:S01]  /*0080*/  LDC.64 R6, c[0x0][0x228] ;  /* 0x00008a00ff067b82 */ /* 0x000ea20000000a00 */
[----:B------:R-:W-:Y:S01]  /*0090*/  IMAD.MOV.U32 R12, RZ, RZ, RZ ;  /* 0x000000ffff0c7224 */ /* 0x000fe200078e00ff */
[----:B------:R-:W-:Y:S01]  /*00a0*/  ULDC.64 UR6, c[0x0][0x238] ;  /* 0x00008e0000067ab9 */ /* 0x000fe20000000a00 */
[----:B-1----:R-:W-:-:S05]  /*00b0*/  IMAD.SHL.U32 R0, R0, 0x2, RZ ;  /* 0x0000000200007824 */ /* 0x002fca00078e00ff */
[----:B------:R-:W-:-:S05]  /*00c0*/  LOP3.LUT R0, R0, 0xfe, RZ, 0xc0, !PT ;  /* 0x000000fe00007812 */ /* 0x000fca00078ec0ff */
[----:B---3--:R-:W-:-:S05]  /*00d0*/  IMAD R0, R3, 0x100, R0 ;  /* 0x0000010003007824 */ /* 0x008fca00078e0200 */
[----:B------:R-:W-:-:S04]  /*00e0*/  SHF.R.S32.HI R3, RZ, 0x1f, R0 ;  /* 0x0000001fff037819 */ /* 0x000fc80000011400 */
[----:B------:R-:W-:-:S04]  /*00f0*/  LEA.HI R14, R3, R0, RZ, 0x4 ;  /* 0x00000000030e7211 */ /* 0x000fc800078f20ff */
[----:B------:R-:W-:-:S05]  /*0100*/  SHF.R.S32.HI R13, RZ, 0x4, R14 ;  /* 0x00000004ff0d7819 */ /* 0x000fca000001140e */
[----:B------:R-:W-:-:S05]  /*0110*/  IMAD.HI R2, R13, 0x78787879, RZ ;  /* 0x787878790d027827 */ /* 0x000fca00078e02ff */
[----:B------:R-:W-:-:S04]  /*0120*/  SHF.R.U32.HI R3, RZ, 0x1f, R2 ;  /* 0x0000001fff037819 */ /* 0x000fc80000011602 */
[----:B------:R-:W-:-:S05]  /*0130*/  LEA.HI.SX32 R2, R2, R3, 0x1b ;  /* 0x0000000302027211 */ /* 0x000fca00078fdaff */
[----:B------:R-:W-:-:S04]  /*0140*/  IMAD R13, R2, -0x44, R13 ;  /* 0xffffffbc020d7824 */ /* 0x000fc800078e020d */
[C---:B--2---:R-:W-:Y:S01]  /*0150*/  IMAD.WIDE R4, R13.reuse, 0x4, R4 ;  /* 0x000000040d047825 */ /* 0x044fe200078e0204 */
[----:B------:R-:W-:-:S04]  /*0160*/  ISETP.GE.AND P2, PT, R13, 0x40, PT ;  /* 0x000000400d00780c */ /* 0x000fc80003f46270 */
[----:B------:R-:W-:-:S13]  /*0170*/  ISETP.LT.AND P3, PT, R0, 0x1100, !P2 ;  /* 0x000011000000780c */ /* 0x000fda0005761270 */
[----:B------:R-:W2:Y:S04]  /*0180*/  @P3 LDG.E.EL R11, desc[UR4][R4.64] ;  /* 0x00000004040b3981 */ /* 0x000ea8000c2e1900 */
[----:B------:R1:W3:Y:S01]  /*0190*/  @P3 LDG.E.EL R10, desc[UR4][R4.64] ;  /* 0x00000004040a3981 */ /* 0x0002e2000c2e1900 */
[----:B------:R-:W-:-:S04]  /*01a0*/  IMAD.HI R15, R0, 0x78787879, RZ ;  /* 0x78787879000f7827 */ /* 0x000fc800078e02ff */
[----:B-----5:R-:W-:Y:S01]  /*01b0*/  IMAD.WIDE R8, R13, 0x4, R8 ;  /* 0x000000040d087825 */ /* 0x020fe200078e0208 */
[----:B------:R-:W-:-:S04]  /*01c0*/  SHF.R.U32.HI R2, RZ, 0x1f, R15 ;  /* 0x0000001fff027819 */ /* 0x000fc8000001160f */
[----:B------:R-:W-:Y:S02]  /*01d0*/  LEA.HI.SX32 R15, R15, R2, 0x17 ;  /* 0x000000020f0f7211 */ /* 0x000fe400078fbaff */
[----:B-1----:R-:W-:Y:S01]  /*01e0*/  CS2R R4, SRZ ;  /* 0x0000000000047805 */ /* 0x002fe2000001ff00 */
[----:B------:R-:W5:Y:S02]  /*01f0*/  @P3 LDG.E.EL R12, desc[UR4][R8.64] ;  /* 0x00000004080c3981 */ /* 0x000f64000c2e1900 */
[----:B------:R-:W-:-:S04]  /*0200*/  IMAD R2, R15, -0x440, R0 ;  /* 0xfffffbc00f027824 */ /* 0x000fc800078e0200 */
[----:B------:R-:W-:Y:S02]  /*0210*/  IMAD R17, R15, 0x400, R2 ;  /* 0x000004000f117824 */ /* 0x000fe400078e0202 */
[----:B------:R-:W1:Y:S02]  /*0220*/  LDC.64 R2, c[0x0][0x230] ;  /* 0x00008c00ff027b82 */ /* 0x000e640000000a00 */
[----:B----4-:R-:W-:Y:S01]  /*0230*/  IMAD.WIDE R18, R17, 0x4, R18 ;  /* 0x0000000411127825 */ /* 0x010fe200078e0212 */
[----:B------:R-:W-:-:S04]  /*0240*/  CS2R R16, SRZ ;  /* 0x0000000000107805 */ /* 0x000fc8000001ff00 */
[----:B------:R1:W4:Y:S01]  /*0250*/  @P3 LDG.E.64 R4, desc[UR4][R18.64] ;  /* 0x0000000412043981 */ /* 0x000322000c1e1b00 */
[----:B------:R-:W-:Y:S01]  /*0260*/  LOP3.LUT R23, R14, 0xfffffff0, RZ, 0xc0, !PT ;  /* 0xfffffff00e177812 */ /* 0x000fe200078ec0ff */
[----:B------:R-:W-:Y:S02]  /*0270*/  IMAD.SHL.U32 R15, R15, 0x40, RZ ;  /* 0x000000400f0f7824 */ /* 0x000fe400078e00ff */
[----:B------:R1:W4:Y:S01]  /*0280*/  @P3 LDG.E.EL R17, desc[UR4][R8.64] ;  /* 0x0000000408113981 */ /* 0x000322000c2e1900 */
[----:B0-----:R-:W-:Y:S01]  /*0290*/  IMAD.WIDE R20, R13, 0x4, R6 ;  /* 0x000000040d147825 */ /* 0x001fe200078e0206 */
[----:B------:R-:W-:-:S03]  /*02a0*/  CS2R R6, SRZ ;  /* 0x0000000000067805 */ /* 0x000fc6000001ff00 */
[C---:B------:R-:W-:Y:S01]  /*02b0*/  IMAD.IADD R23, R0.reuse, 0x1, -R23 ;  /* 0x0000000100177824 */ /* 0x040fe200078e0a17 */
[----:B------:R-:W-:Y:S01]  /*02c0*/  ISETP.GE.AND P0, PT, R0, 0x1100, PT ;  /* 0x000011000000780c */ /* 0x000fe20003f06270 */
[C---:B------:R-:W-:Y:S01]  /*02d0*/  IMAD.SHL.U32 R14, R13.reuse, 0x10, RZ ;  /* 0x000000100d0e7824 */ /* 0x040fe200078e00ff */
[----:B------:R-:W4:Y:S01]  /*02e0*/  @P3 LDG.E.EL R16, desc[UR4][R20.64] ;  /* 0x0000000414103981 */ /* 0x000f22000c2e1900 */
[----:B-1----:R-:W-:Y:S01]  /*02f0*/  IMAD.WIDE R18, R13, 0x4, R2 ;  /* 0x000000040d127825 */ /* 0x002fe200078e0202 */
[--C-:B------:R-:W-:Y:S02]  /*0300*/  SHF.R.S32.HI R3, RZ, 0x1f, R15.reuse ;  /* 0x0000001fff037819 */ /* 0x100fe4000001140f */
[----:B------:R-:W5:Y:S01]  /*0310*/  @P3 LDG.E.EL R6, desc[UR4][R20.64] ;  /* 0x0000000414063981 */ /* 0x000f62000c2e1900 */
[----:B------:R-:W-:Y:S01]  /*0320*/  IMAD.MOV.U32 R2, RZ, RZ, RZ ;  /* 0x000000ffff027224 */ /* 0x000fe200078e00ff */
[----:B------:R-:W-:Y:S02]  /*0330*/  IADD3 R15, P4, P5, R14, R23, R15 ;  /* 0x000000170e0f7210 */ /* 0x000fe40007d9e00f */
[----:B------:R-:W5:Y:S01]  /*0340*/  @P3 LDG.E.EL R7, desc[UR4][R18.64] ;  /* 0x0000000412073981 */ /* 0x000f62000c2e1900 */
[----:B------:R-:W-:-:S02]  /*0350*/  SHF.R.S32.HI R23, RZ, 0x1f, R23 ;  /* 0x0000001fff177819 */ /* 0x000fc40000011417 */
[----:B------:R-:W-:Y:S01]  /*0360*/  SHF.R.S32.HI R14, RZ, 0x1f, R14 ;  /* 0x0000001fff0e7819 */ /* 0x000fe2000001140e */
[----:B------:R0:W5:Y:S01]  /*0370*/  @P3 LDG.E.EL R2, desc[UR4][R18.64] ;  /* 0x0000000412023981 */ /* 0x000162000c2e1900 */
[----:B------:R-:W-:Y:S02]  /*0380*/  ISETP.GT.AND P1, PT, R13, 0x3f, !P0 ;  /* 0x0000003f0d00780c */ /* 0x000fe40004724270 */
[----:B------:R-:W-:Y:S02]  /*0390*/  IADD3.X R14, R14, R23, R3, P4, P5 ;  /* 0x000000170e0e7210 */ /* 0x000fe400027ea403 */
[----:B------:R-:W-:-:S04]  /*03a0*/  LEA R8, P4, R15, UR6, 0x2 ;  /* 0x000000060f087c11 */ /* 0x000fc8000f8810ff */
[----:B------:R-:W-:Y:S02]  /*03b0*/  LEA.HI.X R9, R15, UR7, R14, 0x2, P4 ;  /* 0x000000070f097c11 */ /* 0x000fe4000a0f140e */
[----:B------:R-:W-:-:S06]  /*03c0*/  CS2R R14, SRZ ;  /* 0x00000000000e7805 */ /* 0x000fcc000001ff00 */
[----:B------:R1:W5:Y:S01]  /*03d0*/  @P1 LDG.E.64 R14, desc[UR4][R8.64+-0x1000] ;  /* 0xfff00004080e1981 */ /* 0x000362000c1e1b00 */
[----:B0-----:R-:W-:Y:S01]  /*03e0*/  IMAD.MOV.U32 R19, RZ, RZ, 0x3e800000 ;  /* 0x3e800000ff137424 */ /* 0x001fe200078e00ff */
[----:B--2---:R-:W-:-:S05]  /*03f0*/  SEL R3, R11, RZ, P3 ;  /* 0x000000ff0b037207 */ /* 0x004fca0001800000 */
[----:B------:R-:W-:Y:S01]  /*0400*/  FADD R3, R3, 9.9999997473787516356e-06 ;  /* 0x3727c5ac03037421 */ /* 0x000fe20000000000 */
[----:B---3--:R-:W-:-:S03]  /*0410*/  SEL R10, R10, RZ, P3 ;  /* 0x000000ff0a0a7207 */ /* 0x008fc60001800000 */
[----:B------:R-:W0:Y:S02]  /*0420*/  MUFU.SQRT R11, R3 ;  /* 0x00000003000b7308 */ /* 0x000e240000002000 */
[----:B------:R-:W-:-:S06]  /*0430*/  FADD R10, R10, 9.9999997473787516356e-06 ;  /* 0x3727c5ac0a0a7421 */ /* 0x000fcc0000000000 */
[----:B------:R-:W2:Y:S01]  /*0440*/  MUFU.SQRT R13, R10 ;  /* 0x0000000a000d7308 */ /* 0x000ea20000002000 */
[C---:B0-----:R-:W-:Y:S02]  /*0450*/  FSETP.GT.AND P6, PT, R11.reuse, 8.50705917302346158658e+37, PT ;  /* 0x7e8000000b00780b */ /* 0x041fe40003fc4000 */
[----:B------:R-:W-:Y:S02]  /*0460*/  FSETP.GEU.AND P5, PT, R11, 1.175494350822287508e-38, PT ;  /* 0x008000000b00780b */ /* 0x000fe40003fae000 */
[----:B------:R-:W-:Y:S02]  /*0470*/  FSEL R18, R19, 1, P6 ;  /* 0x3f80000013127808 */ /* 0x000fe40003000000 */
[----:B--2---:R-:W-:-:S07]  /*0480*/  FSETP.GT.AND P4, PT, R13, 8.50705917302346158658e+37, PT ;  /* 0x7e8000000d00780b */ /* 0x004fce0003f84000 */
[----:B------:R-:W-:Y:S01]  /*0490*/  @P6 FMUL R11, R11, 0.25 ;  /* 0x3e8000000b0b6820 */ /* 0x000fe20000400000 */
[----:B------:R-:W-:-:S03]  /*04a0*/  FSETP.GEU.AND P6, PT, R13, 1.175494350822287508e-38, PT ;  /* 0x008000000d00780b */ /* 0x000fc60003fce000 */
[----:B------:R-:W-:Y:S02]  /*04b0*/  @!P5 FMUL R11, R11, 16777216 ;  /* 0x4b8000000b0bd820 */ /* 0x000fe40000400000 */
[----:B------:R-:W-:-:S04]  /*04c0*/  @P4 FMUL R13, R13, 0.25 ;  /* 0x3e8000000d0d4820 */ /* 0x000fc80000400000 */
[----:B------:R-:W0:Y:S04]  /*04d0*/  MUFU.RCP R11, R11 ;  /* 0x0000000b000b7308 */ /* 0x000e280000001000 */
[----:B------:R-:W-:Y:S01]  /*04e0*/  @!P6 FMUL R13, R13, 16777216 ;  /* 0x4b8000000d0de820 */ /* 0x000fe20000400000 */
[----:B----4-:R-:W-:Y:S02]  /*04f0*/  SEL R4, R4, RZ, P3 ;  /* 0x000000ff04047207 */ /* 0x010fe40001800000 */
[----:B-----5:R-:W-:-:S03]  /*0500*/  SEL R3, R12, RZ, P3 ;  /* 0x000000ff0c037207 */ /* 0x020fc60001800000 */
[----:B------:R-:W2:Y:S01]  /*0510*/  MUFU.RCP R13, R13 ;  /* 0x0000000d000d7308 */ /* 0x000ea20000001000 */
[----:B------:R-:W-:Y:S01]  /*0520*/  FSEL R10, R19, 1, P4 ;  /* 0x3f800000130a7808 */ /* 0x000fe20002000000 */
[----:B-1----:R-:W-:Y:S01]  /*0530*/  FADD R8, R4, -R3 ;  /* 0x8000000304087221 */ /* 0x002fe20000000000 */
[----:B------:R-:W-:Y:S01]  /*0540*/  SEL R3, R5, RZ, P3 ;  /* 0x000000ff05037207 */ /* 0x000fe20001800000 */
[----:B------:R-:W-:Y:S01]  /*0550*/  @!P5 FMUL R18, R18, 16777216 ;  /* 0x4b8000001212d820 */ /* 0x000fe20000400000 */
[----:B------:R-:W1:Y:S01]  /*0560*/  LDC.64 R4, c[0x0][0x240] ;  /* 0x00009000ff047b82 */ /* 0x000e620000000a00 */
[----:B------:R-:W-:Y:S01]  /*0570*/  SEL R12, R17, RZ, P3 ;  /* 0x000000ff110c7207 */ /* 0x000fe20001800000 */
[----:B------:R-:W-:Y:S01]  /*0580*/  @!P6 FMUL R10, R10, 16777216 ;  /* 0x4b8000000a0ae820 */ /* 0x000fe20000400000 */
[----:B0-----:R-:W-:-:S03]  /*0590*/  FMUL R9, R11, R18 ;  /* 0x000000120b097220 */ /* 0x001fc60000400000 */
[----:B------:R-:W-:Y:S01]  /*05a0*/  FADD R3, R3, -R12 ;  /* 0x8000000c03037221 */ /* 0x000fe20000000000 */
[----:B------:R-:W-:Y:S01]  /*05b0*/  FMUL R8, R8, R9 ;  /* 0x0000000908087220 */ /* 0x000fe20000400000 */
[----:B--2---:R-:W-:Y:S01]  /*05c0*/  FMUL R10, R13, R10 ;  /* 0x0000000a0d0a7220 */ /* 0x004fe20000400000 */
[----:B------:R-:W-:Y:S02]  /*05d0*/  SEL R9, R16, RZ, P3 ;  /* 0x000000ff10097207 */ /* 0x000fe40001800000 */
[----:B------:R-:W-:Y:S02]  /*05e0*/  SEL R6, R6, RZ, P3 ;  /* 0x000000ff06067207 */ /* 0x000fe40001800000 */
[----:B------:R-:W-:Y:S01]  /*05f0*/  SEL R11, R7, RZ, P3 ;  /* 0x000000ff070b7207 */ /* 0x000fe20001800000 */
[----:B------:R-:W-:Y:S01]  /*0600*/  FMUL R7, R3, R10 ;  /* 0x0000000a03077220 */ /* 0x000fe20000400000 */
[----:B------:R-:W-:-:S03]  /*0610*/  SEL R2, R2, RZ, P3 ;  /* 0x000000ff02027207 */ /* 0x000fc60001800000 */
[----:B------:R-:W-:Y:S02]  /*0620*/  FFMA R3, R8, R9, R11 ;  /* 0x0000000908037223 */ /* 0x000fe4000000000b */
[----:B------:R-:W-:-:S03]  /*0630*/  FFMA R2, R7, R6, R2 ;  /* 0x0000000607027223 */ /* 0x000fc60000000002 */
[C---:B------:R-:W-:Y:S02]  /*0640*/  FSETP.GEU.AND P3, PT, R3.reuse, RZ, PT ;  /* 0x000000ff0300720b */ /* 0x040fe40003f6e000 */
[----:B------:R-:W-:Y:S01]  /*0650*/  FSETP.GEU.AND P4, PT, R2, RZ, PT ;  /* 0x000000ff0200720b */ /* 0x000fe20003f8e000 */
[----:B-1----:R-:W-:Y:S01]  /*0660*/  IMAD.WIDE R4, R0, 0x4, R4 ;  /* 0x0000000400047825 */ /* 0x002fe200078e0204 */
[----:B------:R-:W-:Y:S02]  /*0670*/  FSEL R6, R3, RZ, P3 ;  /* 0x000000ff03067208 */ /* 0x000fe40001800000 */
[----:B------:R-:W-:Y:S02]  /*0680*/  FSEL R7, R2, RZ, P4 ;  /* 0x000000ff02077208 */ /* 0x000fe40002000000 */
[----:B------:R-:W-:Y:S02]  /*0690*/  @P2 SEL R6, R14, RZ, P1 ;  /* 0x000000ff0e062207 */ /* 0x000fe40000800000 */
[----:B------:R-:W-:Y:S01]  /*06a0*/  @P2 SEL R7, R15, RZ, P1 ;  /* 0x000000ff0f072207 */ /* 0x000fe20000800000 */
[----:B------:R-:W-:Y:S06]  /*06b0*/  @P0 EXIT ;  /* 0x000000000000094d */ /* 0x000fec0003800000 */
[----:B------:R-:W-:Y:S01]  /*06c0*/  STG.E.64 desc[UR4][R4.64], R6 ;  /* 0x0000000604007986 */ /* 0x000fe2000c101b04 */
[----:B------:R-:W-:Y:S05]  /*06d0*/  EXIT ;  /* 0x000000000000794d */ /* 0x000fea0003800000 */
.L_x_0:
[----:B------:R-:W-:-:S00]  /*06e0*/  BRA `(.L_x_0) ;  /* 0xfffffffc00fc7947 */ /* 0x000fc0000383ffff */
[----:B------:R-:W-:-:S00]  /*06f0*/  NOP ;  /* 0x0000000000007918 */ /* 0x000fc00000000000 */
        /* <DEDUP_REMOVED lines=8> */
.L_x_1:


//--------------------- .nv.global.init           --------------------------
	.section	.nv.global.init,"aw",@progbits
.nv.global.init:
	.type		_$_str,@object
	.size		_$_str,(_$_str_$_2 - _$_str)
_$_str:
        /*0000*/ 	.byte	0x5f, 0x5f, 0x43, 0x55, 0x44, 0x41, 0x5f, 0x46, 0x54, 0x5a, 0x00
	.type		_$_str_$_2,@object
	.size		_$_str_$_2,(.L_1 - _$_str_$_2)
_$_str_$_2:
        /*000b*/ 	.byte	0x5f, 0x5f, 0x43, 0x55, 0x44, 0x41, 0x5f, 0x50, 0x52, 0x45, 0x43, 0x5f, 0x53, 0x51, 0x52, 0x54
        /*001b*/ 	.byte	0x00
.L_1:


//--------------------- .nv.constant0.triton_poi_fused_cat_2 --------------------------
	.section	.nv.constant0.triton_poi_fused_cat_2,"a",@progbits
	.sectionflags	@""
	.align	4
.nv.constant0.triton_poi_fused_cat_2:
	.zero		588
